	.headerflags	@"EF_CUDA_TEXMODE_UNIFIED EF_CUDA_64BIT_ADDRESS EF_CUDA_ACCELERATORS EF_CUDA_SM90 EF_CUDA_VIRTUAL_SM(EF_CUDA_SM90)"
	.elftype	@"ET_EXEC"


//--------------------- .nv.info                  --------------------------
	.section	.nv.info,"",@"SHT_CUDA_INFO"
	.align	4


	//----- nvinfo : EIATTR_REGCOUNT
	.align		4
        /*0000*/ 	.byte	0x04, 0x2f
        /*0002*/ 	.short	(.L_3 - .L_2)
	.align		4
.L_2:
        /*0004*/ 	.word	index@(triton_poi_fused_div_0)
        /*0008*/ 	.word	0x00000010


	//----- nvinfo : EIATTR_MIN_STACK_SIZE
	.align		4
.L_3:
        /*000c*/ 	.byte	0x04, 0x12
        /*000e*/ 	.short	(.L_5 - .L_4)
	.align		4
.L_4:
        /*0010*/ 	.word	index@(triton_poi_fused_div_0)
        /*0014*/ 	.word	0x00000000


	//----- nvinfo : EIATTR_FRAME_SIZE
	.align		4
.L_5:
        /*0018*/ 	.byte	0x04, 0x11
        /*001a*/ 	.short	(.L_7 - .L_6)
	.align		4
.L_6:
        /*001c*/ 	.word	index@(triton_poi_fused_div_0)
        /*0020*/ 	.word	0x00000000


	//----- nvinfo : EIATTR_MIN_STACK_SIZE
	.align		4
.L_7:
        /*0024*/ 	.byte	0x04, 0x12
        /*0026*/ 	.short	(.L_9 - .L_8)
	.align		4
.L_8:
        /*0028*/ 	.word	index@(triton_poi_fused_div_0)
        /*002c*/ 	.word	0x00000000
.L_9:


//--------------------- .nv.info.triton_poi_fused_div_0 --------------------------
	.section	.nv.info.triton_poi_fused_div_0,"",@"SHT_CUDA_INFO"
	.sectionflags	@""
	.align	4


	//----- nvinfo : EIATTR_CUDA_API_VERSION
	.align		4
        /*0000*/ 	.byte	0x04, 0x37
        /*0002*/ 	.short	(.L_11 - .L_10)
.L_10:
        /*0004*/ 	.word	0x0000007c


	//----- nvinfo : EIATTR_KPARAM_INFO
	.align		4
.L_11:
        /*0008*/ 	.byte	0x04, 0x17
        /*000a*/ 	.short	(.L_13 - .L_12)
.L_12:
        /*000c*/ 	.word	0x00000000
        /*0010*/ 	.short	0x0002
        /*0012*/ 	.short	0x0010
        /*0014*/ 	.byte	0x00, 0xf0, 0x11, 0x00


	//----- nvinfo : EIATTR_KPARAM_INFO
	.align		4
.L_13:
        /*0018*/ 	.byte	0x04, 0x17
        /*001a*/ 	.short	(.L_15 - .L_14)
.L_14:
        /*001c*/ 	.word	0x00000000
        /*0020*/ 	.short	0x0001
        /*0022*/ 	.short	0x0008
        /*0024*/ 	.byte	0x00, 0xf4, 0x21, 0x00


	//----- nvinfo : EIATTR_KPARAM_INFO
	.align		4
.L_15:
        /*0028*/ 	.byte	0x04, 0x17
        /*002a*/ 	.short	(.L_17 - .L_16)
.L_16:
        /*002c*/ 	.word	0x00000000
        /*0030*/ 	.short	0x0000
        /*0032*/ 	.short	0x0000
        /*0034*/ 	.byte	0x00, 0xf4, 0x21, 0x00


	//----- nvinfo : EIATTR_SPARSE_MMA_MASK
	.align		4
.L_17:
        /*0038*/ 	.byte	0x03, 0x50
        /*003a*/ 	.short	0x0000


	//----- nvinfo : EIATTR_MAXREG_COUNT
	.align		4
        /*003c*/ 	.byte	0x03, 0x1b
        /*003e*/ 	.short	0x00ff


	//----- nvinfo : EIATTR_EXIT_INSTR_OFFSETS
	.align		4
        /*0040*/ 	.byte	0x04, 0x1c
        /*0042*/ 	.short	(.L_19 - .L_18)


	//   ....[0]....
.L_18:
        /*0044*/ 	.word	0x00000290


	//   ....[1]....
        /*0048*/ 	.word	0x000002b0


	//----- nvinfo : EIATTR_REQNTID
	.align		4
.L_19:
        /*004c*/ 	.byte	0x04, 0x10
        /*004e*/ 	.short	(.L_21 - .L_20)
.L_20:
        /*0050*/ 	.word	0x00000020
        /*0054*/ 	.word	0x00000001
        /*0058*/ 	.word	0x00000001


	//----- nvinfo : EIATTR_CBANK_PARAM_SIZE
	.align		4
.L_21:
        /*005c*/ 	.byte	0x03, 0x19
        /*005e*/ 	.short	0x0014


	//----- nvinfo : EIATTR_PARAM_CBANK
	.align		4
        /*0060*/ 	.byte	0x04, 0x0a
        /*0062*/ 	.short	(.L_23 - .L_22)
	.align		4
.L_22:
        /*0064*/ 	.word	index@(.nv.constant0.triton_poi_fused_div_0)
        /*0068*/ 	.short	0x0210
        /*006a*/ 	.short	0x0014


	//----- nvinfo : EIATTR_SW_WAR
	.align		4
.L_23:
        /*006c*/ 	.byte	0x04, 0x36
        /*006e*/ 	.short	(.L_25 - .L_24)
.L_24:
        /*0070*/ 	.word	0x00000008
.L_25:


//--------------------- .nv.callgraph             --------------------------
	.section	.nv.callgraph,"",@"SHT_CUDA_CALLGRAPH"
	.align	4
	.sectionentsize	8
	.align		4
        /*0000*/ 	.word	0x00000000
	.align		4
        /*0004*/ 	.word	0xffffffff
	.align		4
        /*0008*/ 	.word	0x00000000
	.align		4
        /*000c*/ 	.word	0xfffffffe
	.align		4
        /*0010*/ 	.word	0x00000000
	.align		4
        /*0014*/ 	.word	0xfffffffd
	.align		4
        /*0018*/ 	.word	0x00000000
	.align		4
        /*001c*/ 	.word	0xfffffffc


//--------------------- .nv.constant4             --------------------------
	.section	.nv.constant4,"a",@progbits
	.align	8
	.align		8
.nv.constant4:
        /*0000*/ 	.dword	_$_str
	.align		8
        /*0008*/ 	.dword	_$_str_$_2


//--------------------- .text.triton_poi_fused_div_0 --------------------------
	.section	.text.triton_poi_fused_div_0,"ax",@progbits
	.align	128
        .global         triton_poi_fused_div_0
        .type           triton_poi_fused_div_0,@function
        .size           triton_poi_fused_div_0,(.L_x_1 - triton_poi_fused_div_0)
        .other          triton_poi_fused_div_0,@"STO_CUDA_ENTRY STV_DEFAULT"
triton_poi_fused_div_0:
.text.triton_poi_fused_div_0:
[----:B------:R-:W0:Y:S02]  /*0000*/  LDC R1, c[0x0][0x28] ;  /* 0x00000a00ff017b82 */ /* 0x000e240000000800 */
[----:B------:R-:W1:Y:S01]  /*0010*/  S2R R0, SR_TID.X ;  /* 0x0000000000007919 */ /* 0x000e620000002100 */
[----:B------:R-:W2:Y:S01]  /*0020*/  LDC.64 R2, c[0x0][0x210] ;  /* 0x00008400ff027b82 */ /* 0x000ea20000000a00 */
[----:B------:R-:W-:Y:S01]  /*0030*/  IMAD.MOV.U32 R6, RZ, RZ, RZ ;  /* 0x000000ffff067224 */ /* 0x000fe200078e00ff */
[----:B------:R-:W-:Y:S01]  /*0040*/  ULDC.64 UR4, c[0x0][0x208] ;  /* 0x0000820000047ab9 */ /* 0x000fe20000000a00 */
[----:B------:R-:W3:Y:S01]  /*0050*/  S2R R7, SR_CTAID.X ;  /* 0x0000000000077919 */ /* 0x000ee20000002500 */
[----:B------:R-:W-:Y:S02]  /*0060*/  CS2R R8, SRZ ;  /* 0x0000000000087805 */ /* 0x000fe4000001ff00 */
[----:B-1----:R-:W-:Y:S02]  /*0070*/  LOP3.LUT R0, R0, 0x1f, RZ, 0xc0, !PT ;  /* 0x0000001f00007812 */ /* 0x002fe400078ec0ff */
[----:B---3--:R-:W-:-:S03]  /*0080*/  SHF.R.S32.HI R4, RZ, 0x1a, R7 ;  /* 0x0000001aff047819 */ /* 0x008fc60000011407 */
[----:B------:R-:W-:Y:S01]  /*0090*/  IMAD R7, R7, 0x20, R0 ;  /* 0x0000002007077824 */ /* 0x000fe200078e0200 */
[----:B------:R-:W-:-:S04]  /*00a0*/  SGXT R0, R4, 0x1 ;  /* 0x000000010400781a */ /* 0x000fc80000000200 */
[----:B------:R-:W-:Y:S02]  /*00b0*/  ISETP.GE.AND P0, PT, R7, 0x1c, PT ;  /* 0x0000001c0700780c */ /* 0x000fe40003f06270 */
[----:B------:R-:W-:-:S04]  /*00c0*/  LEA.HI R0, R0, R7, RZ, 0x2 ;  /* 0x0000000700007211 */ /* 0x000fc800078f10ff */
[----:B------:R-:W-:Y:S01]  /*00d0*/  LOP3.LUT R5, R0, 0xfffffffc, RZ, 0xc0, !PT ;  /* 0xfffffffc00057812 */ /* 0x000fe200078ec0ff */
[----:B------:R-:W-:-:S04]  /*00e0*/  HFMA2.MMA R0, -RZ, RZ, 0, 0 ;  /* 0x00000000ff007435 */ /* 0x000fc800000001ff */
[----:B--2---:R-:W-:-:S05]  /*00f0*/  IMAD.WIDE R4, R5, 0x4, R2 ;  /* 0x0000000405047825 */ /* 0x004fca00078e0202 */
[----:B------:R-:W2:Y:S04]  /*0100*/  @!P0 LDG.E.EL R6, desc[UR4][R4.64+0x4] ;  /* 0x0000040404068981 */ /* 0x000ea8000c2e1900 */
[----:B------:R-:W3:Y:S04]  /*0110*/  @!P0 LDG.E.EL R0, desc[UR4][R4.64] ;  /* 0x0000000404008981 */ /* 0x000ee8000c2e1900 */
[----:B------:R-:W4:Y:S04]  /*0120*/  @!P0 LDG.E.EL R8, desc[UR4][R4.64+0x8] ;  /* 0x0000080404088981 */ /* 0x000f28000c2e1900 */
[----:B------:R-:W5:Y:S01]  /*0130*/  @!P0 LDG.E.EL R9, desc[UR4][R4.64+0xc] ;  /* 0x00000c0404098981 */ /* 0x000f62000c2e1900 */
[----:B------:R-:W-:Y:S01]  /*0140*/  MOV R13, RZ ;  /* 0x000000ff000d7202 */ /* 0x000fe20000000f00 */
[----:B------:R-:W-:-:S05]  /*0150*/  IMAD.WIDE R2, R7, 0x4, R2 ;  /* 0x0000000407027825 */ /* 0x000fca00078e0202 */
[----:B------:R1:W5:Y:S02]  /*0160*/  @!P0 LDG.E R13, desc[UR4][R2.64] ;  /* 0x00000004020d8981 */ /* 0x000364000c1e1900 */
[----:B-1----:R-:W1:Y:S02]  /*0170*/  LDC.64 R2, c[0x0][0x218] ;  /* 0x00008600ff027b82 */ /* 0x002e640000000a00 */
[----:B-1----:R-:W-:-:S04]  /*0180*/  IMAD.WIDE R2, R7, 0x4, R2 ;  /* 0x0000000407027825 */ /* 0x002fc800078e0202 */
[----:B--2---:R-:W-:-:S04]  /*0190*/  FMUL R11, R6, R6 ;  /* 0x00000006060b7220 */ /* 0x004fc80000400000 */
[----:B---3--:R-:W-:-:S04]  /*01a0*/  FFMA R11, R0, R0, R11 ;  /* 0x00000000000b7223 */ /* 0x008fc8000000000b */
[----:B----4-:R-:W-:-:S04]  /*01b0*/  FFMA R8, R8, R8, R11 ;  /* 0x0000000808087223 */ /* 0x010fc8000000000b */
[----:B-----5:R-:W-:-:S04]  /*01c0*/  FFMA R8, R9, R9, R8 ;  /* 0x0000000909087223 */ /* 0x020fc80000000008 */
[----:B------:R-:W1:Y:S02]  /*01d0*/  MUFU.SQRT R0, R8 ;  /* 0x0000000800007308 */ /* 0x000e640000002000 */
[C---:B-1----:R-:W-:Y:S02]  /*01e0*/  FSETP.GT.AND P1, PT, R0.reuse, 9.9999999600419720025e-13, PT ;  /* 0x2b8cbccc0000780b */ /* 0x042fe40003f24000 */
[----:B------:R-:W-:-:S11]  /*01f0*/  FSETP.NAN.AND P2, PT, R0, R0, PT ;  /* 0x000000000000720b */ /* 0x000fd60003f48000 */
[----:B------:R-:W-:-:S04]  /*0200*/  @!P1 FSEL R0, R0, 9.9999999600419720025e-13, P2 ;  /* 0x2b8cbccc00009808 */ /* 0x000fc80001000000 */
[C---:B------:R-:W-:Y:S02]  /*0210*/  FSETP.GT.AND P1, PT, R0.reuse, 8.50705917302346158658e+37, PT ;  /* 0x7e8000000000780b */ /* 0x040fe40003f24000 */
[----:B------:R-:W-:-:S11]  /*0220*/  FSETP.GEU.AND P2, PT, R0, 1.175494350822287508e-38, PT ;  /* 0x008000000000780b */ /* 0x000fd60003f4e000 */
[----:B------:R-:W-:Y:S01]  /*0230*/  @P1 FMUL R0, R0, 0.25 ;  /* 0x3e80000000001820 */ /* 0x000fe20000400000 */
[----:B------:R-:W-:-:S03]  /*0240*/  @P1 FMUL R13, R13, 0.25 ;  /* 0x3e8000000d0d1820 */ /* 0x000fc60000400000 */
[----:B------:R-:W-:Y:S01]  /*0250*/  @!P2 FMUL R0, R0, 16777216 ;  /* 0x4b8000000000a820 */ /* 0x000fe20000400000 */
[----:B------:R-:W-:-:S05]  /*0260*/  @!P2 FMUL R13, R13, 16777216 ;  /* 0x4b8000000d0da820 */ /* 0x000fca0000400000 */
[----:B------:R-:W1:Y:S02]  /*0270*/  MUFU.RCP R0, R0 ;  /* 0x0000000000007308 */ /* 0x000e640000001000 */
[----:B-1----:R-:W-:Y:S01]  /*0280*/  FMUL R13, R0, R13 ;  /* 0x0000000d000d7220 */ /* 0x002fe20000400000 */
[----:B------:R-:W-:Y:S06]  /*0290*/  @P0 EXIT ;  /* 0x000000000000094d */ /* 0x000fec0003800000 */
[----:B------:R-:W-:Y:S01]  /*02a0*/  STG.E desc[UR4][R2.64], R13 ;  /* 0x0000000d02007986 */ /* 0x000fe2000c101904 */
[----:B------:R-:W-:Y:S05]  /*02b0*/  EXIT ;  /* 0x000000000000794d */ /* 0x000fea0003800000 */
.L_x_0:
[----:B------:R-:W-:-:S00]  /*02c0*/  BRA `(.L_x_0) ;  /* 0xfffffffc00fc7947 */ /* 0x000fc0000383ffff */
[----:B------:R-:W-:-:S00]  /*02d0*/  NOP ;  /* 0x0000000000007918 */ /* 0x000fc00000000000 */
        /* <DEDUP_REMOVED lines=10> */
.L_x_1:


//--------------------- .nv.global.init           --------------------------
	.section	.nv.global.init,"aw",@progbits
.nv.global.init:
	.type		_$_str,@object
	.size		_$_str,(_$_str_$_2 - _$_str)
_$_str:
        /*0000*/ 	.byte	0x5f, 0x5f, 0x43, 0x55, 0x44, 0x41, 0x5f, 0x46, 0x54, 0x5a, 0x00
	.type		_$_str_$_2,@object
	.size		_$_str_$_2,(.L_1 - _$_str_$_2)
_$_str_$_2:
        /*000b*/ 	.byte	0x5f, 0x5f, 0x43, 0x55, 0x44, 0x41, 0x5f, 0x50, 0x52, 0x45, 0x43, 0x5f, 0x53, 0x51, 0x52, 0x54
        /*001b*/ 	.byte	0x00
.L_1:


//--------------------- .nv.constant0.triton_poi_fused_div_0 --------------------------
	.section	.nv.constant0.triton_poi_fused_div_0,"a",@progbits
	.sectionflags	@""
	.align	4
.nv.constant0.triton_poi_fused_div_0:
	.zero		548
